//
// Generated by NVIDIA NVVM Compiler
//
// Compiler Build ID: CL-36424714
// Cuda compilation tools, release 13.0, V13.0.88
// Based on NVVM 20.0.0
//

.version 9.0
.target sm_100
.address_size 64

	// .globl	_Z15fir_decim_naivePKfPfiiii
.const .align 4 .b8 d_taps[4096];
.extern .shared .align 16 .b8 s_in[];

.visible .entry _Z15fir_decim_naivePKfPfiiii(
	.param .u64 .ptr .align 1 _Z15fir_decim_naivePKfPfiiii_param_0,
	.param .u64 .ptr .align 1 _Z15fir_decim_naivePKfPfiiii_param_1,
	.param .u32 _Z15fir_decim_naivePKfPfiiii_param_2,
	.param .u32 _Z15fir_decim_naivePKfPfiiii_param_3,
	.param .u32 _Z15fir_decim_naivePKfPfiiii_param_4,
	.param .u32 _Z15fir_decim_naivePKfPfiiii_param_5
)
{
	.reg .pred 	%p<12>;
	.reg .b32 	%r<33>;
	.reg .b32 	%f<40>;
	.reg .b64 	%rd<28>;

	ld.param.u64 	%rd8, [_Z15fir_decim_naivePKfPfiiii_param_0];
	ld.param.u64 	%rd7, [_Z15fir_decim_naivePKfPfiiii_param_1];
	ld.param.u32 	%r21, [_Z15fir_decim_naivePKfPfiiii_param_3];
	ld.param.u32 	%r22, [_Z15fir_decim_naivePKfPfiiii_param_4];
	ld.param.u32 	%r23, [_Z15fir_decim_naivePKfPfiiii_param_5];
	cvta.to.global.u64 	%rd1, %rd8;
	mov.u32 	%r24, %ctaid.x;
	mov.u32 	%r25, %ntid.x;
	mov.u32 	%r26, %tid.x;
	mad.lo.s32 	%r1, %r24, %r25, %r26;
	setp.ge.s32 	%p1, %r1, %r23;
	@%p1 bra 	$L__BB0_19;
	mul.lo.s32 	%r2, %r22, %r1;
	setp.lt.s32 	%p2, %r21, 1;
	mov.f32 	%f31, 0f00000000;
	@%p2 bra 	$L__BB0_18;
	and.b32  	%r3, %r21, 3;
	setp.lt.u32 	%p3, %r21, 4;
	mov.f32 	%f31, 0f00000000;
	mov.b32 	%r30, 0;
	@%p3 bra 	$L__BB0_13;
	and.b32  	%r30, %r21, 2147483644;
	add.s32 	%r29, %r2, -3;
	mov.u64 	%rd10, d_taps;
	add.s64 	%rd26, %rd10, 8;
	neg.s32 	%r28, %r30;
	mov.f32 	%f31, 0f00000000;
$L__BB0_4:
	.pragma "nounroll";
	add.s32 	%r9, %r29, 2;
	add.s32 	%r10, %r29, 3;
	setp.lt.s32 	%p4, %r10, 0;
	@%p4 bra 	$L__BB0_6;
	ld.const.f32 	%f20, [%rd26+-8];
	mul.wide.u32 	%rd11, %r10, 4;
	add.s64 	%rd12, %rd1, %rd11;
	ld.global.nc.f32 	%f21, [%rd12];
	fma.rn.f32 	%f31, %f20, %f21, %f31;
$L__BB0_6:
	setp.lt.s32 	%p5, %r9, 0;
	@%p5 bra 	$L__BB0_8;
	ld.const.f32 	%f22, [%rd26+-4];
	mul.wide.u32 	%rd13, %r9, 4;
	add.s64 	%rd14, %rd1, %rd13;
	ld.global.nc.f32 	%f23, [%rd14];
	fma.rn.f32 	%f31, %f22, %f23, %f31;
$L__BB0_8:
	add.s32 	%r11, %r9, -1;
	setp.lt.s32 	%p6, %r11, 0;
	@%p6 bra 	$L__BB0_10;
	ld.const.f32 	%f24, [%rd26];
	mul.wide.u32 	%rd15, %r11, 4;
	add.s64 	%rd16, %rd1, %rd15;
	ld.global.nc.f32 	%f25, [%rd16];
	fma.rn.f32 	%f31, %f24, %f25, %f31;
$L__BB0_10:
	setp.lt.s32 	%p7, %r29, 0;
	@%p7 bra 	$L__BB0_12;
	ld.const.f32 	%f26, [%rd26+4];
	mul.wide.u32 	%rd17, %r29, 4;
	add.s64 	%rd18, %rd1, %rd17;
	ld.global.nc.f32 	%f27, [%rd18];
	fma.rn.f32 	%f31, %f26, %f27, %f31;
$L__BB0_12:
	add.s32 	%r29, %r29, -4;
	add.s32 	%r28, %r28, 4;
	add.s64 	%rd26, %rd26, 16;
	setp.ne.s32 	%p8, %r28, 0;
	@%p8 bra 	$L__BB0_4;
$L__BB0_13:
	setp.eq.s32 	%p9, %r3, 0;
	@%p9 bra 	$L__BB0_18;
	mul.wide.u32 	%rd19, %r30, 4;
	mov.u64 	%rd20, d_taps;
	add.s64 	%rd27, %rd20, %rd19;
	sub.s32 	%r32, %r2, %r30;
	neg.s32 	%r31, %r3;
$L__BB0_15:
	.pragma "nounroll";
	setp.lt.s32 	%p10, %r32, 0;
	@%p10 bra 	$L__BB0_17;
	ld.const.f32 	%f28, [%rd27];
	mul.wide.u32 	%rd21, %r32, 4;
	add.s64 	%rd22, %rd1, %rd21;
	ld.global.nc.f32 	%f29, [%rd22];
	fma.rn.f32 	%f31, %f28, %f29, %f31;
$L__BB0_17:
	add.s64 	%rd27, %rd27, 4;
	add.s32 	%r32, %r32, -1;
	add.s32 	%r31, %r31, 1;
	setp.ne.s32 	%p11, %r31, 0;
	@%p11 bra 	$L__BB0_15;
$L__BB0_18:
	cvta.to.global.u64 	%rd23, %rd7;
	mul.wide.s32 	%rd24, %r1, 4;
	add.s64 	%rd25, %rd23, %rd24;
	st.global.f32 	[%rd25], %f31;
$L__BB0_19:
	ret;

}
	// .globl	_Z15fir_decim_tiledILi128EEvPKfPfiiii
.visible .entry _Z15fir_decim_tiledILi128EEvPKfPfiiii(
	.param .u64 .ptr .align 1 _Z15fir_decim_tiledILi128EEvPKfPfiiii_param_0,
	.param .u64 .ptr .align 1 _Z15fir_decim_tiledILi128EEvPKfPfiiii_param_1,
	.param .u32 _Z15fir_decim_tiledILi128EEvPKfPfiiii_param_2,
	.param .u32 _Z15fir_decim_tiledILi128EEvPKfPfiiii_param_3,
	.param .u32 _Z15fir_decim_tiledILi128EEvPKfPfiiii_param_4,
	.param .u32 _Z15fir_decim_tiledILi128EEvPKfPfiiii_param_5
)
{
	.reg .pred 	%p<27>;
	.reg .b32 	%r<95>;
	.reg .b32 	%f<62>;
	.reg .b64 	%rd<28>;

	ld.param.u64 	%rd8, [_Z15fir_decim_tiledILi128EEvPKfPfiiii_param_0];
	ld.param.u64 	%rd7, [_Z15fir_decim_tiledILi128EEvPKfPfiiii_param_1];
	ld.param.u32 	%r52, [_Z15fir_decim_tiledILi128EEvPKfPfiiii_param_2];
	ld.param.u32 	%r53, [_Z15fir_decim_tiledILi128EEvPKfPfiiii_param_3];
	ld.param.u32 	%r54, [_Z15fir_decim_tiledILi128EEvPKfPfiiii_param_4];
	ld.param.u32 	%r55, [_Z15fir_decim_tiledILi128EEvPKfPfiiii_param_5];
	cvta.to.global.u64 	%rd1, %rd8;
	mov.u32 	%r56, %ctaid.x;
	shl.b32 	%r1, %r56, 7;
	mul.lo.s32 	%r2, %r54, %r1;
	shl.b32 	%r3, %r54, 7;
	add.s32 	%r57, %r53, %r3;
	add.s32 	%r4, %r57, -1;
	mov.u32 	%r5, %tid.x;
	setp.ge.s32 	%p1, %r5, %r4;
	@%p1 bra 	$L__BB1_18;
	add.s32 	%r58, %r3, %r53;
	sub.s32 	%r59, %r58, %r5;
	add.s32 	%r6, %r59, -2;
	and.b32  	%r60, %r6, 384;
	setp.eq.s32 	%p2, %r60, 384;
	mov.u32 	%r86, %r5;
	@%p2 bra 	$L__BB1_7;
	add.s32 	%r85, %r5, 1;
	shl.b32 	%r61, %r5, 2;
	mov.u32 	%r62, s_in;
	add.s32 	%r84, %r62, %r61;
	add.s32 	%r63, %r5, %r2;
	sub.s32 	%r83, %r63, %r53;
	shr.u32 	%r64, %r6, 7;
	add.s32 	%r65, %r64, 1;
	and.b32  	%r66, %r65, 3;
	neg.s32 	%r82, %r66;
$L__BB1_3:
	.pragma "nounroll";
	add.s32 	%r15, %r83, 1;
	setp.lt.s32 	%p3, %r15, 0;
	setp.ge.s32 	%p4, %r15, %r52;
	mov.f32 	%f52, 0f00000000;
	or.pred  	%p5, %p3, %p4;
	@%p5 bra 	$L__BB1_5;
	mul.wide.u32 	%rd9, %r15, 4;
	add.s64 	%rd10, %rd1, %rd9;
	ld.global.nc.f32 	%f52, [%rd10];
$L__BB1_5:
	st.shared.f32 	[%r84], %f52;
	add.s32 	%r85, %r85, 128;
	add.s32 	%r84, %r84, 512;
	add.s32 	%r83, %r83, 128;
	add.s32 	%r82, %r82, 1;
	setp.ne.s32 	%p6, %r82, 0;
	@%p6 bra 	$L__BB1_3;
	add.s32 	%r86, %r85, -1;
$L__BB1_7:
	setp.lt.u32 	%p7, %r6, 384;
	@%p7 bra 	$L__BB1_18;
	add.s32 	%r89, %r86, 257;
	shl.b32 	%r67, %r86, 2;
	mov.u32 	%r68, s_in;
	add.s32 	%r69, %r67, %r68;
	add.s32 	%r88, %r69, 1024;
	add.s32 	%r70, %r86, %r2;
	sub.s32 	%r87, %r70, %r53;
$L__BB1_9:
	add.s32 	%r28, %r87, 1;
	setp.lt.s32 	%p8, %r28, 0;
	setp.ge.s32 	%p9, %r28, %r52;
	mov.f32 	%f53, 0f00000000;
	or.pred  	%p10, %p8, %p9;
	@%p10 bra 	$L__BB1_11;
	mul.wide.u32 	%rd11, %r28, 4;
	add.s64 	%rd12, %rd1, %rd11;
	ld.global.nc.f32 	%f53, [%rd12];
$L__BB1_11:
	st.shared.f32 	[%r88+-1024], %f53;
	add.s32 	%r29, %r87, 129;
	setp.lt.s32 	%p11, %r29, 0;
	setp.ge.s32 	%p12, %r29, %r52;
	mov.f32 	%f54, 0f00000000;
	or.pred  	%p13, %p11, %p12;
	@%p13 bra 	$L__BB1_13;
	mul.wide.u32 	%rd13, %r29, 4;
	add.s64 	%rd14, %rd1, %rd13;
	ld.global.nc.f32 	%f54, [%rd14];
$L__BB1_13:
	st.shared.f32 	[%r88+-512], %f54;
	add.s32 	%r30, %r87, 257;
	setp.lt.s32 	%p14, %r30, 0;
	setp.ge.s32 	%p15, %r30, %r52;
	mov.f32 	%f55, 0f00000000;
	or.pred  	%p16, %p14, %p15;
	@%p16 bra 	$L__BB1_15;
	mul.wide.u32 	%rd15, %r30, 4;
	add.s64 	%rd16, %rd1, %rd15;
	ld.global.nc.f32 	%f55, [%rd16];
$L__BB1_15:
	st.shared.f32 	[%r88], %f55;
	add.s32 	%r31, %r87, 385;
	setp.lt.s32 	%p17, %r31, 0;
	setp.ge.s32 	%p18, %r31, %r52;
	mov.f32 	%f56, 0f00000000;
	or.pred  	%p19, %p17, %p18;
	@%p19 bra 	$L__BB1_17;
	mul.wide.u32 	%rd17, %r31, 4;
	add.s64 	%rd18, %rd1, %rd17;
	ld.global.nc.f32 	%f56, [%rd18];
$L__BB1_17:
	st.shared.f32 	[%r88+512], %f56;
	add.s32 	%r32, %r89, 512;
	add.s32 	%r71, %r89, 255;
	add.s32 	%r88, %r88, 2048;
	add.s32 	%r87, %r87, 512;
	setp.lt.s32 	%p20, %r71, %r4;
	mov.u32 	%r89, %r32;
	@%p20 bra 	$L__BB1_9;
$L__BB1_18:
	bar.sync 	0;
	add.s32 	%r35, %r1, %r5;
	setp.ge.s32 	%p21, %r35, %r55;
	@%p21 bra 	$L__BB1_27;
	mul.lo.s32 	%r36, %r54, %r5;
	setp.lt.s32 	%p22, %r53, 1;
	mov.f32 	%f61, 0f00000000;
	@%p22 bra 	$L__BB1_26;
	and.b32  	%r37, %r53, 7;
	setp.lt.u32 	%p23, %r53, 8;
	mov.f32 	%f61, 0f00000000;
	mov.b32 	%r92, 0;
	@%p23 bra 	$L__BB1_23;
	and.b32  	%r92, %r53, 2147483640;
	neg.s32 	%r91, %r92;
	add.s32 	%r73, %r53, %r36;
	shl.b32 	%r74, %r73, 2;
	mov.u32 	%r75, s_in;
	add.s32 	%r76, %r74, %r75;
	add.s32 	%r90, %r76, -16;
	mov.u64 	%rd20, d_taps;
	add.s64 	%rd26, %rd20, 16;
	mov.f32 	%f61, 0f00000000;
$L__BB1_22:
	.pragma "nounroll";
	ld.const.f32 	%f27, [%rd26+-16];
	ld.shared.f32 	%f28, [%r90+12];
	fma.rn.f32 	%f29, %f27, %f28, %f61;
	ld.const.f32 	%f30, [%rd26+-12];
	ld.shared.f32 	%f31, [%r90+8];
	fma.rn.f32 	%f32, %f30, %f31, %f29;
	ld.const.f32 	%f33, [%rd26+-8];
	ld.shared.f32 	%f34, [%r90+4];
	fma.rn.f32 	%f35, %f33, %f34, %f32;
	ld.const.f32 	%f36, [%rd26+-4];
	ld.shared.f32 	%f37, [%r90];
	fma.rn.f32 	%f38, %f36, %f37, %f35;
	ld.const.f32 	%f39, [%rd26];
	ld.shared.f32 	%f40, [%r90+-4];
	fma.rn.f32 	%f41, %f39, %f40, %f38;
	ld.const.f32 	%f42, [%rd26+4];
	ld.shared.f32 	%f43, [%r90+-8];
	fma.rn.f32 	%f44, %f42, %f43, %f41;
	ld.const.f32 	%f45, [%rd26+8];
	ld.shared.f32 	%f46, [%r90+-12];
	fma.rn.f32 	%f47, %f45, %f46, %f44;
	ld.const.f32 	%f48, [%rd26+12];
	ld.shared.f32 	%f49, [%r90+-16];
	fma.rn.f32 	%f61, %f48, %f49, %f47;
	add.s32 	%r91, %r91, 8;
	add.s64 	%rd26, %rd26, 32;
	add.s32 	%r90, %r90, -32;
	setp.ne.s32 	%p24, %r91, 0;
	@%p24 bra 	$L__BB1_22;
$L__BB1_23:
	setp.eq.s32 	%p25, %r37, 0;
	@%p25 bra 	$L__BB1_26;
	add.s32 	%r77, %r53, %r36;
	sub.s32 	%r78, %r77, %r92;
	shl.b32 	%r79, %r78, 2;
	mov.u32 	%r80, s_in;
	add.s32 	%r81, %r79, %r80;
	add.s32 	%r94, %r81, -4;
	mul.wide.u32 	%rd21, %r92, 4;
	mov.u64 	%rd22, d_taps;
	add.s64 	%rd27, %rd22, %rd21;
	neg.s32 	%r93, %r37;
$L__BB1_25:
	.pragma "nounroll";
	ld.const.f32 	%f50, [%rd27];
	ld.shared.f32 	%f51, [%r94];
	fma.rn.f32 	%f61, %f50, %f51, %f61;
	add.s32 	%r94, %r94, -4;
	add.s64 	%rd27, %rd27, 4;
	add.s32 	%r93, %r93, 1;
	setp.ne.s32 	%p26, %r93, 0;
	@%p26 bra 	$L__BB1_25;
$L__BB1_26:
	cvta.to.global.u64 	%rd23, %rd7;
	mul.wide.s32 	%rd24, %r35, 4;
	add.s64 	%rd25, %rd23, %rd24;
	st.global.f32 	[%rd25], %f61;
$L__BB1_27:
	ret;

}


// ===== COMPILED SASS (sm_100) =====

	.target	sm_100

	.elftype	@"ET_EXEC"


//--------------------- .note.nv.tkinfo           --------------------------
	.section	.note.nv.tkinfo,"",@"SHT_NOTE"
	.sectionflags	@"SHF_NOTE_NV_TKINFO"
	.tkinfo
        /*0018*/ 	.word	0x00000002
        /*0030*/ 	.string	""
        /*0030*/ 	.string	"ptxas"
        /*0030*/ 	.string	"Cuda compilation tools, release 13.0, V13.0.88"
        /*0030*/ 	.string	"Build cuda_13.0.r13.0/compiler.36424714_0"
        /*0030*/ 	.string	"-arch sm_100 -m 64 "



//--------------------- .note.nv.cuinfo           --------------------------
	.section	.note.nv.cuinfo,"",@"SHT_NOTE"
	.sectionflags	@"SHF_NOTE_NV_CUINFO"
        /*0018*/ 	.short	0x0002
        /*001a*/ 	.short	0x0064
        /*001c*/ 	.short	0x0082
	.zero		2


//--------------------- .nv.info                  --------------------------
	.section	.nv.info,"",@"SHT_CUDA_INFO"
	.align	4


	//----- nvinfo : EIATTR_REGCOUNT
	.align		4
        /*0000*/ 	.byte	0x04, 0x2f
        /*0002*/ 	.short	(.L_2 - .L_1)
	.align		4
.L_1:
        /*0004*/ 	.word	index@(_Z15fir_decim_naivePKfPfiiii)
        /*0008*/ 	.word	0x00000016


	//----- nvinfo : EIATTR_FRAME_SIZE
	.align		4
.L_2:
        /*000c*/ 	.byte	0x04, 0x11
        /*000e*/ 	.short	(.L_4 - .L_3)
	.align		4
.L_3:
        /*0010*/ 	.word	index@(_Z15fir_decim_naivePKfPfiiii)
        /*0014*/ 	.word	0x00000000


	//----- nvinfo : EIATTR_REGCOUNT
	.align		4
.L_4:
        /*0018*/ 	.byte	0x04, 0x2f
        /*001a*/ 	.short	(.L_6 - .L_5)
	.align		4
.L_5:
        /*001c*/ 	.word	index@(_Z15fir_decim_tiledILi128EEvPKfPfiiii)
        /*0020*/ 	.word	0x00000019


	//----- nvinfo : EIATTR_FRAME_SIZE
	.align		4
.L_6:
        /*0024*/ 	.byte	0x04, 0x11
        /*0026*/ 	.short	(.L_8 - .L_7)
	.align		4
.L_7:
        /*0028*/ 	.word	index@(_Z15fir_decim_tiledILi128EEvPKfPfiiii)
        /*002c*/ 	.word	0x00000000


	//----- nvinfo : EIATTR_MIN_STACK_SIZE
	.align		4
.L_8:
        /*0030*/ 	.byte	0x04, 0x12
        /*0032*/ 	.short	(.L_10 - .L_9)
	.align		4
.L_9:
        /*0034*/ 	.word	index@(_Z15fir_decim_tiledILi128EEvPKfPfiiii)
        /*0038*/ 	.word	0x00000000


	//----- nvinfo : EIATTR_MIN_STACK_SIZE
	.align		4
.L_10:
        /*003c*/ 	.byte	0x04, 0x12
        /*003e*/ 	.short	(.L_12 - .L_11)
	.align		4
.L_11:
        /*0040*/ 	.word	index@(_Z15fir_decim_naivePKfPfiiii)
        /*0044*/ 	.word	0x00000000
.L_12:


//--------------------- .nv.compat                --------------------------
	.section	.nv.compat,"",@"SHT_CUDA_COMPAT_INFO"
	.align	4
        /*0000*/ 	.byte	0x02, 0x09, 0x00, 0x00, 0x02, 0x02, 0x01, 0x00, 0x02, 0x05, 0x05, 0x00, 0x03, 0x07, 0x01, 0x01
        /*0010*/ 	.byte	0x02, 0x03, 0x00, 0x00, 0x02, 0x06, 0x01, 0x00, 0x04, 0x0b, 0x08, 0x00, 0x09, 0x00, 0x00, 0x00
        /*0020*/ 	.byte	0x00, 0x00, 0x00, 0x00


//--------------------- .nv.info._Z15fir_decim_tiledILi128EEvPKfPfiiii --------------------------
	.section	.nv.info._Z15fir_decim_tiledILi128EEvPKfPfiiii,"",@"SHT_CUDA_INFO"
	.sectionflags	@""
	.align	4


	//----- nvinfo : EIATTR_CUDA_API_VERSION
	.align		4
        /*0000*/ 	.byte	0x04, 0x37
        /*0002*/ 	.short	(.L_14 - .L_13)
.L_13:
        /*0004*/ 	.word	0x00000082


	//----- nvinfo : EIATTR_KPARAM_INFO
	.align		4
.L_14:
        /*0008*/ 	.byte	0x04, 0x17
        /*000a*/ 	.short	(.L_16 - .L_15)
.L_15:
        /*000c*/ 	.word	0x00000000
        /*0010*/ 	.short	0x0005
        /*0012*/ 	.short	0x001c
        /*0014*/ 	.byte	0x00, 0xf0, 0x11, 0x00


	//----- nvinfo : EIATTR_KPARAM_INFO
	.align		4
.L_16:
        /*0018*/ 	.byte	0x04, 0x17
        /*001a*/ 	.short	(.L_18 - .L_17)
.L_17:
        /*001c*/ 	.word	0x00000000
        /*0020*/ 	.short	0x0004
        /*0022*/ 	.short	0x0018
        /*0024*/ 	.byte	0x00, 0xf0, 0x11, 0x00


	//----- nvinfo : EIATTR_KPARAM_INFO
	.align		4
.L_18:
        /*0028*/ 	.byte	0x04, 0x17
        /*002a*/ 	.short	(.L_20 - .L_19)
.L_19:
        /*002c*/ 	.word	0x00000000
        /*0030*/ 	.short	0x0003
        /*0032*/ 	.short	0x0014
        /*0034*/ 	.byte	0x00, 0xf0, 0x11, 0x00


	//----- nvinfo : EIATTR_KPARAM_INFO
	.align		4
.L_20:
        /*0038*/ 	.byte	0x04, 0x17
        /*003a*/ 	.short	(.L_22 - .L_21)
.L_21:
        /*003c*/ 	.word	0x00000000
        /*0040*/ 	.short	0x0002
        /*0042*/ 	.short	0x0010
        /*0044*/ 	.byte	0x00, 0xf0, 0x11, 0x00


	//----- nvinfo : EIATTR_KPARAM_INFO
	.align		4
.L_22:
        /*0048*/ 	.byte	0x04, 0x17
        /*004a*/ 	.short	(.L_24 - .L_23)
.L_23:
        /*004c*/ 	.word	0x00000000
        /*0050*/ 	.short	0x0001
        /*0052*/ 	.short	0x0008
        /*0054*/ 	.byte	0x00, 0xf5, 0x21, 0x00


	//----- nvinfo : EIATTR_KPARAM_INFO
	.align		4
.L_24:
        /*0058*/ 	.byte	0x04, 0x17
        /*005a*/ 	.short	(.L_26 - .L_25)
.L_25:
        /*005c*/ 	.word	0x00000000
        /*0060*/ 	.short	0x0000
        /*0062*/ 	.short	0x0000
        /*0064*/ 	.byte	0x00, 0xf5, 0x21, 0x00


	//----- nvinfo : EIATTR_SPARSE_MMA_MASK
	.align		4
.L_26:
        /*0068*/ 	.byte	0x03, 0x50
        /*006a*/ 	.short	0x0000


	//----- nvinfo : EIATTR_MAXREG_COUNT
	.align		4
        /*006c*/ 	.byte	0x03, 0x1b
        /*006e*/ 	.short	0x00ff


	//----- nvinfo : EIATTR_NUM_BARRIERS
	.align		4
        /*0070*/ 	.byte	0x02, 0x4c
        /*0072*/ 	.byte	0x01
	.zero		1


	//----- nvinfo : EIATTR_MERCURY_ISA_VERSION
	.align		4
        /*0074*/ 	.byte	0x03, 0x5f
        /*0076*/ 	.short	0x0101


	//----- nvinfo : EIATTR_VRC_CTA_INIT_COUNT
	.align		4
        /*0078*/ 	.byte	0x02, 0x4a
	.zero		1
	.zero		1


	//----- nvinfo : EIATTR_EXIT_INSTR_OFFSETS
	.align		4
        /*007c*/ 	.byte	0x04, 0x1c
        /*007e*/ 	.short	(.L_28 - .L_27)


	//   ....[0]....
.L_27:
        /*0080*/ 	.word	0x00000670


	//   ....[1]....
        /*0084*/ 	.word	0x00000ac0


	//----- nvinfo : EIATTR_CRS_STACK_SIZE
	.align		4
.L_28:
        /*0088*/ 	.byte	0x04, 0x1e
        /*008a*/ 	.short	(.L_30 - .L_29)
.L_29:
        /*008c*/ 	.word	0x00000000


	//----- nvinfo : EIATTR_CBANK_PARAM_SIZE
	.align		4
.L_30:
        /*0090*/ 	.byte	0x03, 0x19
        /*0092*/ 	.short	0x0020


	//----- nvinfo : EIATTR_PARAM_CBANK
	.align		4
        /*0094*/ 	.byte	0x04, 0x0a
        /*0096*/ 	.short	(.L_32 - .L_31)
	.align		4
.L_31:
        /*0098*/ 	.word	index@(.nv.constant0._Z15fir_decim_tiledILi128EEvPKfPfiiii)
        /*009c*/ 	.short	0x0380
        /*009e*/ 	.short	0x0020


	//----- nvinfo : EIATTR_SW_WAR
	.align		4
.L_32:
        /*00a0*/ 	.byte	0x04, 0x36
        /*00a2*/ 	.short	(.L_34 - .L_33)
.L_33:
        /*00a4*/ 	.word	0x00000008
.L_34:


//--------------------- .nv.info._Z15fir_decim_naivePKfPfiiii --------------------------
	.section	.nv.info._Z15fir_decim_naivePKfPfiiii,"",@"SHT_CUDA_INFO"
	.sectionflags	@""
	.align	4


	//----- nvinfo : EIATTR_CUDA_API_VERSION
	.align		4
        /*0000*/ 	.byte	0x04, 0x37
        /*0002*/ 	.short	(.L_36 - .L_35)
.L_35:
        /*0004*/ 	.word	0x00000082


	//----- nvinfo : EIATTR_KPARAM_INFO
	.align		4
.L_36:
        /*0008*/ 	.byte	0x04, 0x17
        /*000a*/ 	.short	(.L_38 - .L_37)
.L_37:
        /*000c*/ 	.word	0x00000000
        /*0010*/ 	.short	0x0005
        /*0012*/ 	.short	0x001c
        /*0014*/ 	.byte	0x00, 0xf0, 0x11, 0x00


	//----- nvinfo : EIATTR_KPARAM_INFO
	.align		4
.L_38:
        /*0018*/ 	.byte	0x04, 0x17
        /*001a*/ 	.short	(.L_40 - .L_39)
.L_39:
        /*001c*/ 	.word	0x00000000
        /*0020*/ 	.short	0x0004
        /*0022*/ 	.short	0x0018
        /*0024*/ 	.byte	0x00, 0xf0, 0x11, 0x00


	//----- nvinfo : EIATTR_KPARAM_INFO
	.align		4
.L_40:
        /*0028*/ 	.byte	0x04, 0x17
        /*002a*/ 	.short	(.L_42 - .L_41)
.L_41:
        /*002c*/ 	.word	0x00000000
        /*0030*/ 	.short	0x0003
        /*0032*/ 	.short	0x0014
        /*0034*/ 	.byte	0x00, 0xf0, 0x11, 0x00


	//----- nvinfo : EIATTR_KPARAM_INFO
	.align		4
.L_42:
        /*0038*/ 	.byte	0x04, 0x17
        /*003a*/ 	.short	(.L_44 - .L_43)
.L_43:
        /*003c*/ 	.word	0x00000000
        /*0040*/ 	.short	0x0002
        /*0042*/ 	.short	0x0010
        /*0044*/ 	.byte	0x00, 0xf0, 0x11, 0x00


	//----- nvinfo : EIATTR_KPARAM_INFO
	.align		4
.L_44:
        /*0048*/ 	.byte	0x04, 0x17
        /*004a*/ 	.short	(.L_46 - .L_45)
.L_45:
        /*004c*/ 	.word	0x00000000
        /*0050*/ 	.short	0x0001
        /*0052*/ 	.short	0x0008
        /*0054*/ 	.byte	0x00, 0xf5, 0x21, 0x00


	//----- nvinfo : EIATTR_KPARAM_INFO
	.align		4
.L_46:
        /*0058*/ 	.byte	0x04, 0x17
        /*005a*/ 	.short	(.L_48 - .L_47)
.L_47:
        /*005c*/ 	.word	0x00000000
        /*0060*/ 	.short	0x0000
        /*0062*/ 	.short	0x0000
        /*0064*/ 	.byte	0x00, 0xf5, 0x21, 0x00


	//----- nvinfo : EIATTR_SPARSE_MMA_MASK
	.align		4
.L_48:
        /*0068*/ 	.byte	0x03, 0x50
        /*006a*/ 	.short	0x0000


	//----- nvinfo : EIATTR_MAXREG_COUNT
	.align		4
        /*006c*/ 	.byte	0x03, 0x1b
        /*006e*/ 	.short	0x00ff


	//----- nvinfo : EIATTR_MERCURY_ISA_VERSION
	.align		4
        /*0070*/ 	.byte	0x03, 0x5f
        /*0072*/ 	.short	0x0101


	//----- nvinfo : EIATTR_VRC_CTA_INIT_COUNT
	.align		4
        /*0074*/ 	.byte	0x02, 0x4a
	.zero		1
	.zero		1


	//----- nvinfo : EIATTR_EXIT_INSTR_OFFSETS
	.align		4
        /*0078*/ 	.byte	0x04, 0x1c
        /*007a*/ 	.short	(.L_50 - .L_49)


	//   ....[0]....
.L_49:
        /*007c*/ 	.word	0x00000070


	//   ....[1]....
        /*0080*/ 	.word	0x000004d0


	//----- nvinfo : EIATTR_CBANK_PARAM_SIZE
	.align		4
.L_50:
        /*0084*/ 	.byte	0x03, 0x19
        /*0086*/ 	.short	0x0020


	//----- nvinfo : EIATTR_PARAM_CBANK
	.align		4
        /*0088*/ 	.byte	0x04, 0x0a
        /*008a*/ 	.short	(.L_52 - .L_51)
	.align		4
.L_51:
        /*008c*/ 	.word	index@(.nv.constant0._Z15fir_decim_naivePKfPfiiii)
        /*0090*/ 	.short	0x0380
        /*0092*/ 	.short	0x0020


	//----- nvinfo : EIATTR_SW_WAR
	.align		4
.L_52:
        /*0094*/ 	.byte	0x04, 0x36
        /*0096*/ 	.short	(.L_54 - .L_53)
.L_53:
        /*0098*/ 	.word	0x00000008
.L_54:


//--------------------- .nv.callgraph             --------------------------
	.section	.nv.callgraph,"",@"SHT_CUDA_CALLGRAPH"
	.align	4
	.sectionentsize	8
	.align		4
        /*0000*/ 	.word	0x00000000
	.align		4
        /*0004*/ 	.word	0xffffffff
	.align		4
        /*0008*/ 	.word	0x00000000
	.align		4
        /*000c*/ 	.word	0xfffffffe
	.align		4
        /*0010*/ 	.word	0x00000000
	.align		4
        /*0014*/ 	.word	0xfffffffd
	.align		4
        /*0018*/ 	.word	0x00000000
	.align		4
        /*001c*/ 	.word	0xfffffffc


//--------------------- .nv.constant3             --------------------------
	.section	.nv.constant3,"a",@progbits
	.align	4
.nv.constant3:
	.type		d_taps,@object
	.size		d_taps,(.L_0 - d_taps)
d_taps:
	.zero		4096
.L_0:


//--------------------- .text._Z15fir_decim_tiledILi128EEvPKfPfiiii --------------------------
	.section	.text._Z15fir_decim_tiledILi128EEvPKfPfiiii,"ax",@progbits
	.align	128
        .global         _Z15fir_decim_tiledILi128EEvPKfPfiiii
        .type           _Z15fir_decim_tiledILi128EEvPKfPfiiii,@function
        .size           _Z15fir_decim_tiledILi128EEvPKfPfiiii,(.L_x_17 - _Z15fir_decim_tiledILi128EEvPKfPfiiii)
        .other          _Z15fir_decim_tiledILi128EEvPKfPfiiii,@"STO_CUDA_ENTRY STV_DEFAULT"
_Z15fir_decim_tiledILi128EEvPKfPfiiii:
.text._Z15fir_decim_tiledILi128EEvPKfPfiiii:
[----:B------:R-:W-:Y:S08]  /*0000*/  LDC R1, c[0x0][0x37c] ;  /* 0x0000df00ff017b82 */ /* 0x000ff00000000800 */
[----:B------:R-:W0:Y:S01]  /*0010*/  LDC R7, c[0x0][0x398] ;  /* 0x0000e600ff077b82 */ /* 0x000e220000000800 */
[----:B------:R-:W1:Y:S01]  /*0020*/  S2R R0, SR_TID.X ;  /* 0x0000000000007919 */ /* 0x000e620000002100 */
[----:B------:R-:W2:Y:S01]  /*0030*/  LDCU.64 UR14, c[0x0][0x358] ;  /* 0x00006b00ff0e77ac */ /* 0x000ea20008000a00 */
[----:B------:R-:W-:Y:S01]  /*0040*/  BSSY.RECONVERGENT B0, `(.L_x_0) ;  /* 0x000005e000007945 */ /* 0x000fe20003800200 */
[----:B------:R-:W3:Y:S04]  /*0050*/  LDCU UR7, c[0x0][0x390] ;  /* 0x00007200ff0777ac */ /* 0x000ee80008000800 */
[----:B------:R-:W0:Y:S01]  /*0060*/  LDC R8, c[0x0][0x394] ;  /* 0x0000e500ff087b82 */ /* 0x000e220000000800 */
[----:B------:R-:W4:Y:S07]  /*0070*/  LDCU UR9, c[0x0][0x390] ;  /* 0x00007200ff0977ac */ /* 0x000f2e0008000800 */
[----:B------:R-:W5:Y:S01]  /*0080*/  S2UR UR4, SR_CTAID.X ;  /* 0x00000000000479c3 */ /* 0x000f620000002500 */
[----:B0-----:R-:W-:-:S04]  /*0090*/  IMAD R5, R7, 0x80, R8 ;  /* 0x0000008007057824 */ /* 0x001fc800078e0208 */
[----:B------:R-:W-:Y:S01]  /*00a0*/  VIADD R3, R5, 0xffffffff ;  /* 0xffffffff05037836 */ /* 0x000fe20000000000 */
[----:B-----5:R-:W-:-:S04]  /*00b0*/  USHF.L.U32 UR4, UR4, 0x7, URZ ;  /* 0x0000000704047899 */ /* 0x020fc800080006ff */
[----:B-1----:R-:W-:-:S13]  /*00c0*/  ISETP.GE.AND P0, PT, R0, R3, PT ;  /* 0x000000030000720c */ /* 0x002fda0003f06270 */
[----:B--234-:R-:W-:Y:S05]  /*00d0*/  @P0 BRA `(.L_x_1) ;  /* 0x0000000400500947 */ /* 0x01cfea0003800000 */
[----:B------:R-:W-:Y:S01]  /*00e0*/  IADD3 R2, PT, PT, R5, -0x2, -R0 ;  /* 0xfffffffe05027810 */ /* 0x000fe20007ffe800 */
[----:B------:R-:W-:Y:S03]  /*00f0*/  BSSY.RECONVERGENT B1, `(.L_x_2) ;  /* 0x0000020000017945 */ /* 0x000fe60003800200 */
[----:B------:R-:W-:-:S04]  /*0100*/  LOP3.LUT R4, R2, 0x180, RZ, 0xc0, !PT ;  /* 0x0000018002047812 */ /* 0x000fc800078ec0ff */
[----:B------:R-:W-:Y:S02]  /*0110*/  ISETP.NE.AND P0, PT, R4, 0x180, PT ;  /* 0x000001800400780c */ /* 0x000fe40003f05270 */
[----:B------:R-:W-:-:S11]  /*0120*/  MOV R4, R0 ;  /* 0x0000000000047202 */ /* 0x000fd60000000f00 */
[----:B------:R-:W-:Y:S05]  /*0130*/  @!P0 BRA `(.L_x_3) ;  /* 0x00000000006c8947 */ /* 0x000fea0003800000 */
[----:B------:R-:W0:Y:S01]  /*0140*/  S2UR UR6, SR_CgaCtaId ;  /* 0x00000000000679c3 */ /* 0x000e220000008800 */
[----:B------:R-:W-:Y:S01]  /*0150*/  UMOV UR5, 0x400 ;  /* 0x0000040000057882 */ /* 0x000fe20000000000 */
[----:B------:R-:W-:Y:S01]  /*0160*/  LEA.HI R5, R2, 0x1, RZ, 0x19 ;  /* 0x0000000102057811 */ /* 0x000fe200078fc8ff */
[----:B------:R-:W-:Y:S01]  /*0170*/  IMAD R4, R7, UR4, R0 ;  /* 0x0000000407047c24 */ /* 0x000fe2000f8e0200 */
[----:B------:R-:W-:Y:S01]  /*0180*/  BSSY.RECONVERGENT B2, `(.L_x_4) ;  /* 0x0000015000027945 */ /* 0x000fe20003800200 */
[----:B------:R-:W-:Y:S01]  /*0190*/  VIADD R6, R0, 0x1 ;  /* 0x0000000100067836 */ /* 0x000fe20000000000 */
[----:B------:R-:W-:Y:S01]  /*01a0*/  LOP3.LUT R5, R5, 0x3, RZ, 0xc0, !PT ;  /* 0x0000000305057812 */ /* 0x000fe200078ec0ff */
[----:B------:R-:W-:-:S03]  /*01b0*/  IMAD.IADD R8, R4, 0x1, -R8 ;  /* 0x0000000104087824 */ /* 0x000fc600078e0a08 */
[----:B------:R-:W-:Y:S01]  /*01c0*/  IADD3 R9, PT, PT, -R5, RZ, RZ ;  /* 0x000000ff05097210 */ /* 0x000fe20007ffe1ff */
[----:B0-----:R-:W-:-:S06]  /*01d0*/  ULEA UR5, UR6, UR5, 0x18 ;  /* 0x0000000506057291 */ /* 0x001fcc000f8ec0ff */
[----:B------:R-:W-:-:S07]  /*01e0*/  LEA R7, R0, UR5, 0x2 ;  /* 0x0000000500077c11 */ /* 0x000fce000f8e10ff */
.L_x_5:
[----:B------:R-:W-:Y:S02]  /*01f0*/  VIADD R11, R8, 0x1 ;  /* 0x00000001080b7836 */ /* 0x000fe40000000000 */
[----:B------:R-:W-:-:S03]  /*0200*/  IMAD.MOV.U32 R10, RZ, RZ, RZ ;  /* 0x000000ffff0a7224 */ /* 0x000fc600078e00ff */
[----:B------:R-:W-:-:S04]  /*0210*/  ISETP.GE.AND P0, PT, R11, UR7, PT ;  /* 0x000000070b007c0c */ /* 0x000fc8000bf06270 */
[----:B------:R-:W-:-:S13]  /*0220*/  ISETP.LT.OR P0, PT, R11, RZ, P0 ;  /* 0x000000ff0b00720c */ /* 0x000fda0000701670 */
[----:B------:R-:W0:Y:S02]  /*0230*/  @!P0 LDC.64 R4, c[0x0][0x380] ;  /* 0x0000e000ff048b82 */ /* 0x000e240000000a00 */
[----:B0-----:R-:W-:-:S05]  /*0240*/  @!P0 IMAD.WIDE.U32 R4, R11, 0x4, R4 ;  /* 0x000000040b048825 */ /* 0x001fca00078e0004 */
[----:B------:R-:W2:Y:S01]  /*0250*/  @!P0 LDG.E.CONSTANT R10, desc[UR14][R4.64] ;  /* 0x0000000e040a8981 */ /* 0x000ea2000c1e9900 */
[----:B------:R-:W-:Y:S01]  /*0260*/  IADD3 R9, PT, PT, R9, 0x1, RZ ;  /* 0x0000000109097810 */ /* 0x000fe20007ffe0ff */
[----:B------:R-:W-:Y:S01]  /*0270*/  VIADD R6, R6, 0x80 ;  /* 0x0000008006067836 */ /* 0x000fe20000000000 */
[----:B------:R-:W-:Y:S02]  /*0280*/  IADD3 R8, PT, PT, R8, 0x80, RZ ;  /* 0x0000008008087810 */ /* 0x000fe40007ffe0ff */
[----:B------:R-:W-:Y:S01]  /*0290*/  ISETP.NE.AND P0, PT, R9, RZ, PT ;  /* 0x000000ff0900720c */ /* 0x000fe20003f05270 */
[----:B--2---:R0:W-:Y:S02]  /*02a0*/  STS [R7], R10 ;  /* 0x0000000a07007388 */ /* 0x0041e40000000800 */
[----:B0-----:R-:W-:-:S10]  /*02b0*/  VIADD R7, R7, 0x200 ;  /* 0x0000020007077836 */ /* 0x001fd40000000000 */
[----:B------:R-:W-:Y:S05]  /*02c0*/  @P0 BRA `(.L_x_5) ;  /* 0xfffffffc00c80947 */ /* 0x000fea000383ffff */
[----:B------:R-:W-:Y:S05]  /*02d0*/  BSYNC.RECONVERGENT B2 ;  /* 0x0000000000027941 */ /* 0x000fea0003800200 */
.L_x_4:
[----:B------:R-:W-:-:S07]  /*02e0*/  IADD3 R4, PT, PT, R6, -0x1, RZ ;  /* 0xffffffff06047810 */ /* 0x000fce0007ffe0ff */
.L_x_3:
[----:B------:R-:W-:Y:S05]  /*02f0*/  BSYNC.RECONVERGENT B1 ;  /* 0x0000000000017941 */ /* 0x000fea0003800200 */
.L_x_2:
[----:B------:R-:W-:-:S13]  /*0300*/  ISETP.GE.U32.AND P0, PT, R2, 0x180, PT ;  /* 0x000001800200780c */ /* 0x000fda0003f06070 */
[----:B------:R-:W-:Y:S05]  /*0310*/  @!P0 BRA `(.L_x_1) ;  /* 0x0000000000c08947 */ /* 0x000fea0003800000 */
[----:B------:R-:W0:Y:S01]  /*0320*/  S2UR UR6, SR_CgaCtaId ;  /* 0x00000000000679c3 */ /* 0x000e220000008800 */
[----:B------:R-:W1:Y:S01]  /*0330*/  LDCU UR8, c[0x0][0x394] ;  /* 0x00007280ff0877ac */ /* 0x000e620008000800 */
[----:B------:R-:W-:Y:S01]  /*0340*/  VIADD R8, R4, 0x101 ;  /* 0x0000010104087836 */ /* 0x000fe20000000000 */
[----:B------:R-:W-:-:S05]  /*0350*/  UMOV UR5, 0x400 ;  /* 0x0000040000057882 */ /* 0x000fca0000000000 */
[----:B------:R-:W2:Y:S01]  /*0360*/  LDC R5, c[0x0][0x398] ;  /* 0x0000e600ff057b82 */ /* 0x000ea20000000800 */
[----:B0-----:R-:W-:-:S06]  /*0370*/  ULEA UR5, UR6, UR5, 0x18 ;  /* 0x0000000506057291 */ /* 0x001fcc000f8ec0ff */
[----:B------:R-:W-:Y:S01]  /*0380*/  LEA R9, R4, UR5, 0x2 ;  /* 0x0000000504097c11 */ /* 0x000fe2000f8e10ff */
[----:B--2---:R-:W-:-:S04]  /*0390*/  IMAD R2, R5, UR4, R4 ;  /* 0x0000000405027c24 */ /* 0x004fc8000f8e0204 */
[----:B------:R-:W-:Y:S01]  /*03a0*/  VIADD R9, R9, 0x400 ;  /* 0x0000040009097836 */ /* 0x000fe20000000000 */
[----:B-1----:R-:W-:-:S07]  /*03b0*/  IADD3 R2, PT, PT, R2, -UR8, RZ ;  /* 0x8000000802027c10 */ /* 0x002fce000fffe0ff */
.L_x_6:
[C---:B------:R-:W-:Y:S01]  /*03c0*/  VIADD R17, R2.reuse, 0x81 ;  /* 0x0000008102117836 */ /* 0x040fe20000000000 */
[C---:B------:R-:W-:Y:S01]  /*03d0*/  IADD3 R15, PT, PT, R2.reuse, 0x1, RZ ;  /* 0x00000001020f7810 */ /* 0x040fe20007ffe0ff */
[C---:B------:R-:W-:Y:S01]  /*03e0*/  VIADD R21, R2.reuse, 0x181 ;  /* 0x0000018102157836 */ /* 0x040fe20000000000 */
[----:B------:R-:W-:Y:S01]  /*03f0*/  IADD3 R19, PT, PT, R2, 0x101, RZ ;  /* 0x0000010102137810 */ /* 0x000fe20007ffe0ff */
[----:B------:R-:W-:Y:S01]  /*0400*/  HFMA2 R14, -RZ, RZ, 0, 0 ;  /* 0x00000000ff0e7431 */ /* 0x000fe200000001ff */
[----:B------:R-:W-:Y:S01]  /*0410*/  ISETP.GE.AND P2, PT, R15, UR9, PT ;  /* 0x000000090f007c0c */ /* 0x000fe2000bf46270 */
[----:B------:R-:W-:Y:S01]  /*0420*/  IMAD.MOV.U32 R16, RZ, RZ, RZ ;  /* 0x000000ffff107224 */ /* 0x000fe200078e00ff */
[----:B------:R-:W-:Y:S01]  /*0430*/  ISETP.GE.AND P3, PT, R17, UR9, PT ;  /* 0x0000000911007c0c */ /* 0x000fe2000bf66270 */
[----:B------:R-:W-:Y:S01]  /*0440*/  IMAD.MOV.U32 R20, RZ, RZ, RZ ;  /* 0x000000ffff147224 */ /* 0x000fe200078e00ff */
[----:B------:R-:W-:Y:S02]  /*0450*/  ISETP.GE.AND P0, PT, R19, UR9, PT ;  /* 0x0000000913007c0c */ /* 0x000fe4000bf06270 */
[----:B------:R-:W-:-:S02]  /*0460*/  ISETP.GE.AND P1, PT, R21, UR9, PT ;  /* 0x0000000915007c0c */ /* 0x000fc4000bf26270 */
[----:B------:R-:W-:Y:S02]  /*0470*/  ISETP.LT.OR P2, PT, R15, RZ, P2 ;  /* 0x000000ff0f00720c */ /* 0x000fe40001741670 */
[----:B------:R-:W-:Y:S02]  /*0480*/  ISETP.LT.OR P3, PT, R17, RZ, P3 ;  /* 0x000000ff1100720c */ /* 0x000fe40001f61670 */
[----:B------:R-:W-:Y:S02]  /*0490*/  ISETP.LT.OR P0, PT, R19, RZ, P0 ;  /* 0x000000ff1300720c */ /* 0x000fe40000701670 */
[----:B------:R-:W-:Y:S02]  /*04a0*/  ISETP.LT.OR P1, PT, R21, RZ, P1 ;  /* 0x000000ff1500720c */ /* 0x000fe40000f21670 */
[----:B------:R-:W-:-:S05]  /*04b0*/  MOV R18, RZ ;  /* 0x000000ff00127202 */ /* 0x000fca0000000f00 */
[----:B------:R-:W0:Y:S08]  /*04c0*/  @!P2 LDC.64 R4, c[0x0][0x380] ;  /* 0x0000e000ff04ab82 */ /* 0x000e300000000a00 */
[----:B------:R-:W1:Y:S08]  /*04d0*/  @!P3 LDC.64 R6, c[0x0][0x380] ;  /* 0x0000e000ff06bb82 */ /* 0x000e700000000a00 */
[----:B------:R-:W2:Y:S08]  /*04e0*/  @!P0 LDC.64 R12, c[0x0][0x380] ;  /* 0x0000e000ff0c8b82 */ /* 0x000eb00000000a00 */
[----:B------:R-:W3:Y:S01]  /*04f0*/  @!P1 LDC.64 R10, c[0x0][0x380] ;  /* 0x0000e000ff0a9b82 */ /* 0x000ee20000000a00 */
[----:B0-----:R-:W-:-:S05]  /*0500*/  @!P2 IMAD.WIDE.U32 R4, R15, 0x4, R4 ;  /* 0x000000040f04a825 */ /* 0x001fca00078e0004 */
[----:B------:R-:W4:Y:S01]  /*0510*/  @!P2 LDG.E.CONSTANT R14, desc[UR14][R4.64] ;  /* 0x0000000e040ea981 */ /* 0x000f22000c1e9900 */
[----:B-1----:R-:W-:-:S05]  /*0520*/  @!P3 IMAD.WIDE.U32 R6, R17, 0x4, R6 ;  /* 0x000000041106b825 */ /* 0x002fca00078e0006 */
[----:B------:R-:W5:Y:S01]  /*0530*/  @!P3 LDG.E.CONSTANT R16, desc[UR14][R6.64] ;  /* 0x0000000e0610b981 */ /* 0x000f62000c1e9900 */
[----:B--2---:R-:W-:-:S05]  /*0540*/  @!P0 IMAD.WIDE.U32 R12, R19, 0x4, R12 ;  /* 0x00000004130c8825 */ /* 0x004fca00078e000c */
[----:B------:R-:W2:Y:S01]  /*0550*/  @!P0 LDG.E.CONSTANT R18, desc[UR14][R12.64] ;  /* 0x0000000e0c128981 */ /* 0x000ea2000c1e9900 */
[----:B---3--:R-:W-:-:S05]  /*0560*/  @!P1 IMAD.WIDE.U32 R10, R21, 0x4, R10 ;  /* 0x00000004150a9825 */ /* 0x008fca00078e000a */
[----:B------:R-:W3:Y:S01]  /*0570*/  @!P1 LDG.E.CONSTANT R20, desc[UR14][R10.64] ;  /* 0x0000000e0a149981 */ /* 0x000ee2000c1e9900 */
[----:B------:R-:W-:-:S04]  /*0580*/  IADD3 R22, PT, PT, R8, 0xff, RZ ;  /* 0x000000ff08167810 */ /* 0x000fc80007ffe0ff */
[----:B------:R-:W-:Y:S01]  /*0590*/  ISETP.GE.AND P0, PT, R22, R3, PT ;  /* 0x000000031600720c */ /* 0x000fe20003f06270 */
[----:B------:R-:W-:Y:S01]  /*05a0*/  VIADD R8, R8, 0x200 ;  /* 0x0000020008087836 */ /* 0x000fe20000000000 */
[----:B------:R-:W-:Y:S01]  /*05b0*/  IADD3 R2, PT, PT, R2, 0x200, RZ ;  /* 0x0000020002027810 */ /* 0x000fe20007ffe0ff */
[----:B----4-:R-:W-:Y:S04]  /*05c0*/  STS [R9+-0x400], R14 ;  /* 0xfffc000e09007388 */ /* 0x010fe80000000800 */
[----:B-----5:R-:W-:Y:S04]  /*05d0*/  STS [R9+-0x200], R16 ;  /* 0xfffe001009007388 */ /* 0x020fe80000000800 */
[----:B--2---:R-:W-:Y:S04]  /*05e0*/  STS [R9], R18 ;  /* 0x0000001209007388 */ /* 0x004fe80000000800 */
[----:B---3--:R0:W-:Y:S02]  /*05f0*/  STS [R9+0x200], R20 ;  /* 0x0002001409007388 */ /* 0x0081e40000000800 */
[----:B0-----:R-:W-:Y:S01]  /*0600*/  VIADD R9, R9, 0x800 ;  /* 0x0000080009097836 */ /* 0x001fe20000000000 */
[----:B------:R-:W-:Y:S06]  /*0610*/  @!P0 BRA `(.L_x_6) ;  /* 0xfffffffc00688947 */ /* 0x000fec000383ffff */
.L_x_1:
[----:B------:R-:W-:Y:S05]  /*0620*/  BSYNC.RECONVERGENT B0 ;  /* 0x0000000000007941 */ /* 0x000fea0003800200 */
.L_x_0:
[----:B------:R-:W0:Y:S01]  /*0630*/  LDCU UR5, c[0x0][0x39c] ;  /* 0x00007380ff0577ac */ /* 0x000e220008000800 */
[----:B------:R-:W-:Y:S01]  /*0640*/  IADD3 R2, PT, PT, R0, UR4, RZ ;  /* 0x0000000400027c10 */ /* 0x000fe2000fffe0ff */
[----:B------:R-:W-:Y:S03]  /*0650*/  BAR.SYNC.DEFER_BLOCKING 0x0 ;  /* 0x0000000000007b1d */ /* 0x000fe60000010000 */
[----:B0-----:R-:W-:-:S13]  /*0660*/  ISETP.GE.AND P0, PT, R2, UR5, PT ;  /* 0x0000000502007c0c */ /* 0x001fda000bf06270 */
[----:B------:R-:W-:Y:S05]  /*0670*/  @P0 EXIT ;  /* 0x000000000000094d */ /* 0x000fea0003800000 */
[----:B------:R-:W0:Y:S01]  /*0680*/  LDCU UR16, c[0x0][0x394] ;  /* 0x00007280ff1077ac */ /* 0x000e220008000800 */
[----:B------:R-:W-:Y:S01]  /*0690*/  IMAD.MOV.U32 R7, RZ, RZ, RZ ;  /* 0x000000ffff077224 */ /* 0x000fe200078e00ff */
[----:B0-----:R-:W-:-:S09]  /*06a0*/  UISETP.GE.AND UP0, UPT, UR16, 0x1, UPT ;  /* 0x000000011000788c */ /* 0x001fd2000bf06270 */
[----:B------:R-:W-:Y:S05]  /*06b0*/  BRA.U !UP0, `(.L_x_7) ;  /* 0x0000000108f47547 */ /* 0x000fea000b800000 */
[----:B------:R-:W-:Y:S01]  /*06c0*/  UISETP.GE.U32.AND UP1, UPT, UR16, 0x8, UPT ;  /* 0x000000081000788c */ /* 0x000fe2000bf26070 */
[----:B------:R-:W-:Y:S01]  /*06d0*/  HFMA2 R7, -RZ, RZ, 0, 0 ;  /* 0x00000000ff077431 */ /* 0x000fe200000001ff */
[----:B------:R-:W-:Y:S01]  /*06e0*/  ULOP3.LUT UR5, UR16, 0x7, URZ, 0xc0, !UPT ;  /* 0x0000000710057892 */ /* 0x000fe2000f8ec0ff */
[----:B------:R-:W-:-:S03]  /*06f0*/  UMOV UR4, URZ ;  /* 0x000000ff00047c82 */ /* 0x000fc60008000000 */
[----:B------:R-:W-:-:S03]  /*0700*/  UISETP.NE.AND UP0, UPT, UR5, URZ, UPT ;  /* 0x000000ff0500728c */ /* 0x000fc6000bf05270 */
[----:B------:R-:W-:Y:S08]  /*0710*/  BRA.U !UP1, `(.L_x_8) ;  /* 0x0000000109907547 */ /* 0x000ff0000b800000 */
[----:B------:R-:W0:Y:S01]  /*0720*/  S2UR UR7, SR_CgaCtaId ;  /* 0x00000000000779c3 */ /* 0x000e220000008800 */
[----:B------:R-:W-:Y:S01]  /*0730*/  UMOV UR6, 0x400 ;  /* 0x0000040000067882 */ /* 0x000fe20000000000 */
[----:B------:R-:W-:Y:S01]  /*0740*/  ULOP3.LUT UR4, UR16, 0x7ffffff8, URZ, 0xc0, !UPT ;  /* 0x7ffffff810047892 */ /* 0x000fe2000f8ec0ff */
[----:B------:R-:W-:-:S05]  /*0750*/  IMAD.MOV.U32 R7, RZ, RZ, RZ ;  /* 0x000000ffff077224 */ /* 0x000fca00078e00ff */
[----:B------:R-:W1:Y:S01]  /*0760*/  LDC R3, c[0x0][0x398] ;  /* 0x0000e600ff037b82 */ /* 0x000e620000000800 */
[----:B0-----:R-:W-:Y:S02]  /*0770*/  ULEA UR6, UR7, UR6, 0x18 ;  /* 0x0000000607067291 */ /* 0x001fe4000f8ec0ff */
[----:B------:R-:W-:Y:S01]  /*0780*/  UIADD3 UR7, UPT, UPT, -UR4, URZ, URZ ;  /* 0x000000ff04077290 */ /* 0x000fe2000fffe1ff */
[----:B-1----:R-:W-:-:S05]  /*0790*/  IMAD R3, R0, R3, UR16 ;  /* 0x0000001000037e24 */ /* 0x002fca000f8e0203 */
[----:B------:R-:W-:Y:S01]  /*07a0*/  LEA R3, R3, UR6, 0x2 ;  /* 0x0000000603037c11 */ /* 0x000fe2000f8e10ff */
[----:B------:R-:W-:-:S03]  /*07b0*/  UMOV UR6, 0x10 ;  /* 0x0000001000067882 */ /* 0x000fc60000000000 */
[----:B------:R-:W-:-:S07]  /*07c0*/  IADD3 R3, PT, PT, R3, -0x10, RZ ;  /* 0xfffffff003037810 */ /* 0x000fce0007ffe0ff */
.L_x_9:
[----:B------:R-:W0:Y:S01]  /*07d0*/  LDS R4, [R3+0xc] ;  /* 0x00000c0003047984 */ /* 0x000e220000000800 */
[----:B------:R-:W0:Y:S03]  /*07e0*/  LDCU.64 UR8, c[0x3][UR6+-0x10] ;  /* 0x00fffe00060877ac */ /* 0x000e260008000a00 */
[----:B------:R-:W1:Y:S01]  /*07f0*/  LDS R5, [R3+0x8] ;  /* 0x0000080003057984 */ /* 0x000e620000000800 */
[----:B------:R-:W2:Y:S03]  /*0800*/  LDCU.64 UR10, c[0x3][UR6+-0x8] ;  /* 0x00ffff00060a77ac */ /* 0x000ea60008000a00 */
[----:B------:R-:W2:Y:S01]  /*0810*/  LDS R9, [R3+0x4] ;  /* 0x0000040003097984 */ /* 0x000ea20000000800 */
[----:B------:R-:W3:Y:S03]  /*0820*/  LDCU.64 UR12, c[0x3][UR6] ;  /* 0x00c00000060c77ac */ /* 0x000ee60008000a00 */
[----:B------:R-:W4:Y:S01]  /*0830*/  LDS R11, [R3] ;  /* 0x00000000030b7984 */ /* 0x000f220000000800 */
[----:B------:R-:W-:-:S03]  /*0840*/  UIADD3 UR7, UPT, UPT, UR7, 0x8, URZ ;  /* 0x0000000807077890 */ /* 0x000fc6000fffe0ff */
[----:B------:R-:W3:Y:S01]  /*0850*/  LDS R13, [R3+-0x4] ;  /* 0xfffffc00030d7984 */ /* 0x000ee20000000800 */
[----:B------:R-:W-:-:S03]  /*0860*/  UISETP.NE.AND UP1, UPT, UR7, URZ, UPT ;  /* 0x000000ff0700728c */ /* 0x000fc6000bf25270 */
[----:B------:R-:W5:Y:S04]  /*0870*/  LDS R15, [R3+-0x8] ;  /* 0xfffff800030f7984 */ /* 0x000f680000000800 */
[----:B------:R-:W5:Y:S04]  /*0880*/  LDS R17, [R3+-0xc] ;  /* 0xfffff40003117984 */ /* 0x000f680000000800 */
[----:B------:R0:W5:Y:S02]  /*0890*/  LDS R19, [R3+-0x10] ;  /* 0xfffff00003137984 */ /* 0x0001640000000800 */
[----:B0-----:R-:W-:-:S02]  /*08a0*/  VIADD R3, R3, 0xffffffe0 ;  /* 0xffffffe003037836 */ /* 0x001fc40000000000 */
[----:B------:R-:W-:-:S04]  /*08b0*/  FFMA R4, R4, UR8, R7 ;  /* 0x0000000804047c23 */ /* 0x000fc80008000007 */
[----:B-1----:R-:W-:Y:S01]  /*08c0*/  FFMA R4, R5, UR9, R4 ;  /* 0x0000000905047c23 */ /* 0x002fe20008000004 */
[----:B------:R-:W0:Y:S03]  /*08d0*/  LDCU.64 UR8, c[0x3][UR6+0x8] ;  /* 0x00c00100060877ac */ /* 0x000e260008000a00 */
[----:B--2---:R-:W-:Y:S01]  /*08e0*/  FFMA R4, R9, UR10, R4 ;  /* 0x0000000a09047c23 */ /* 0x004fe20008000004 */
[----:B------:R-:W-:-:S03]  /*08f0*/  UIADD3 UR6, UPT, UPT, UR6, 0x20, URZ ;  /* 0x0000002006067890 */ /* 0x000fc6000fffe0ff */
[----:B----4-:R-:W-:-:S04]  /*0900*/  FFMA R4, R11, UR11, R4 ;  /* 0x0000000b0b047c23 */ /* 0x010fc80008000004 */
[----:B---3--:R-:W-:-:S04]  /*0910*/  FFMA R4, R13, UR12, R4 ;  /* 0x0000000c0d047c23 */ /* 0x008fc80008000004 */
[----:B-----5:R-:W-:-:S04]  /*0920*/  FFMA R4, R15, UR13, R4 ;  /* 0x0000000d0f047c23 */ /* 0x020fc80008000004 */
[----:B0-----:R-:W-:-:S04]  /*0930*/  FFMA R4, R17, UR8, R4 ;  /* 0x0000000811047c23 */ /* 0x001fc80008000004 */
[----:B------:R-:W-:Y:S01]  /*0940*/  FFMA R7, R19, UR9, R4 ;  /* 0x0000000913077c23 */ /* 0x000fe20008000004 */
[----:B------:R-:W-:Y:S06]  /*0950*/  BRA.U UP1, `(.L_x_9) ;  /* 0xfffffffd019c7547 */ /* 0x000fec000b83ffff */
.L_x_8:
[----:B------:R-:W-:Y:S05]  /*0960*/  BRA.U !UP0, `(.L_x_7) ;  /* 0x0000000108487547 */ /* 0x000fea000b800000 */
[----:B------:R-:W0:Y:S01]  /*0970*/  LDC R3, c[0x0][0x398] ;  /* 0x0000e600ff037b82 */ /* 0x000e220000000800 */
[----:B------:R-:W-:Y:S01]  /*0980*/  UMOV UR6, 0x400 ;  /* 0x0000040000067882 */ /* 0x000fe20000000000 */
[----:B------:R-:W-:-:S06]  /*0990*/  UIADD3 UR5, UPT, UPT, -UR5, URZ, URZ ;  /* 0x000000ff05057290 */ /* 0x000fcc000fffe1ff */
[----:B------:R-:W1:Y:S01]  /*09a0*/  S2UR UR7, SR_CgaCtaId ;  /* 0x00000000000779c3 */ /* 0x000e620000008800 */
[----:B0-----:R-:W-:-:S05]  /*09b0*/  IMAD R0, R0, R3, UR16 ;  /* 0x0000001000007e24 */ /* 0x001fca000f8e0203 */
[----:B------:R-:W-:Y:S01]  /*09c0*/  IADD3 R0, PT, PT, R0, -UR4, RZ ;  /* 0x8000000400007c10 */ /* 0x000fe2000fffe0ff */
[----:B------:R-:W-:Y:S02]  /*09d0*/  USHF.L.U32 UR4, UR4, 0x2, URZ ;  /* 0x0000000204047899 */ /* 0x000fe400080006ff */
[----:B-1----:R-:W-:-:S06]  /*09e0*/  ULEA UR6, UR7, UR6, 0x18 ;  /* 0x0000000607067291 */ /* 0x002fcc000f8ec0ff */
[----:B------:R-:W-:-:S05]  /*09f0*/  LEA R0, R0, UR6, 0x2 ;  /* 0x0000000600007c11 */ /* 0x000fca000f8e10ff */
[----:B------:R-:W-:-:S07]  /*0a00*/  VIADD R0, R0, 0xfffffffc ;  /* 0xfffffffc00007836 */ /* 0x000fce0000000000 */
.L_x_10:
[----:B------:R0:W1:Y:S01]  /*0a10*/  LDS R4, [R0] ;  /* 0x0000000000047984 */ /* 0x0000620000000800 */
[----:B------:R-:W1:Y:S01]  /*0a20*/  LDCU UR6, c[0x3][UR4] ;  /* 0x00c00000040677ac */ /* 0x000e620008000800 */
[----:B------:R-:W-:Y:S02]  /*0a30*/  UIADD3 UR5, UPT, UPT, UR5, 0x1, URZ ;  /* 0x0000000105057890 */ /* 0x000fe4000fffe0ff */
[----:B------:R-:W-:Y:S01]  /*0a40*/  UIADD3 UR4, UPT, UPT, UR4, 0x4, URZ ;  /* 0x0000000404047890 */ /* 0x000fe2000fffe0ff */
[----:B0-----:R-:W-:Y:S01]  /*0a50*/  IADD3 R0, PT, PT, R0, -0x4, RZ ;  /* 0xfffffffc00007810 */ /* 0x001fe20007ffe0ff */
[----:B------:R-:W-:Y:S01]  /*0a60*/  UISETP.NE.AND UP0, UPT, UR5, URZ, UPT ;  /* 0x000000ff0500728c */ /* 0x000fe2000bf05270 */
[----:B-1----:R-:W-:-:S08]  /*0a70*/  FFMA R7, R4, UR6, R7 ;  /* 0x0000000604077c23 */ /* 0x002fd00008000007 */
[----:B------:R-:W-:Y:S05]  /*0a80*/  BRA.U UP0, `(.L_x_10) ;  /* 0xfffffffd00e07547 */ /* 0x000fea000b83ffff */
.L_x_7:
[----:B------:R-:W0:Y:S02]  /*0a90*/  LDC.64 R4, c[0x0][0x388] ;  /* 0x0000e200ff047b82 */ /* 0x000e240000000a00 */
[----:B0-----:R-:W-:-:S05]  /*0aa0*/  IMAD.WIDE R2, R2, 0x4, R4 ;  /* 0x0000000402027825 */ /* 0x001fca00078e0204 */
[----:B------:R-:W-:Y:S01]  /*0ab0*/  STG.E desc[UR14][R2.64], R7 ;  /* 0x0000000702007986 */ /* 0x000fe2000c10190e */
[----:B------:R-:W-:Y:S05]  /*0ac0*/  EXIT ;  /* 0x000000000000794d */ /* 0x000fea0003800000 */
.L_x_11:
[----:B------:R-:W-:-:S00]  /*0ad0*/  BRA `(.L_x_11) ;  /* 0xfffffffc00fc7947 */ /* 0x000fc0000383ffff */
[----:B------:R-:W-:-:S00]  /*0ae0*/  NOP ;  /* 0x0000000000007918 */ /* 0x000fc00000000000 */
        /* <DEDUP_REMOVED lines=9> */
.L_x_17:


//--------------------- .text._Z15fir_decim_naivePKfPfiiii --------------------------
	.section	.text._Z15fir_decim_naivePKfPfiiii,"ax",@progbits
	.align	128
        .global         _Z15fir_decim_naivePKfPfiiii
        .type           _Z15fir_decim_naivePKfPfiiii,@function
        .size           _Z15fir_decim_naivePKfPfiiii,(.L_x_18 - _Z15fir_decim_naivePKfPfiiii)
        .other          _Z15fir_decim_naivePKfPfiiii,@"STO_CUDA_ENTRY STV_DEFAULT"
_Z15fir_decim_naivePKfPfiiii:
.text._Z15fir_decim_naivePKfPfiiii:
[----:B------:R-:W-:Y:S01]  /*0000*/  LDC R1, c[0x0][0x37c] ;  /* 0x0000df00ff017b82 */ /* 0x000fe20000000800 */
[----:B------:R-:W0:Y:S07]  /*0010*/  S2R R3, SR_TID.X ;  /* 0x0000000000037919 */ /* 0x000e2e0000002100 */
[----:B------:R-:W0:Y:S01]  /*0020*/  S2UR UR4, SR_CTAID.X ;  /* 0x00000000000479c3 */ /* 0x000e220000002500 */
[----:B------:R-:W1:Y:S07]  /*0030*/  LDCU UR5, c[0x0][0x39c] ;  /* 0x00007380ff0577ac */ /* 0x000e6e0008000800 */
[----:B------:R-:W0:Y:S02]  /*0040*/  LDC R2, c[0x0][0x360] ;  /* 0x0000d800ff027b82 */ /* 0x000e240000000800 */
[----:B0-----:R-:W-:-:S05]  /*0050*/  IMAD R2, R2, UR4, R3 ;  /* 0x0000000402027c24 */ /* 0x001fca000f8e0203 */
[----:B-1----:R-:W-:-:S13]  /*0060*/  ISETP.GE.AND P0, PT, R2, UR5, PT ;  /* 0x0000000502007c0c */ /* 0x002fda000bf06270 */
[----:B------:R-:W-:Y:S05]  /*0070*/  @P0 EXIT ;  /* 0x000000000000094d */ /* 0x000fea0003800000 */
[----:B------:R-:W0:Y:S01]  /*0080*/  LDCU UR6, c[0x0][0x394] ;  /* 0x00007280ff0677ac */ /* 0x000e220008000800 */
[----:B------:R-:W-:Y:S01]  /*0090*/  HFMA2 R0, -RZ, RZ, 0, 0 ;  /* 0x00000000ff007431 */ /* 0x000fe200000001ff */
[----:B------:R-:W1:Y:S01]  /*00a0*/  LDCU.64 UR8, c[0x0][0x358] ;  /* 0x00006b00ff0877ac */ /* 0x000e620008000a00 */
[----:B0-----:R-:W-:-:S09]  /*00b0*/  UISETP.GE.AND UP0, UPT, UR6, 0x1, UPT ;  /* 0x000000010600788c */ /* 0x001fd2000bf06270 */
[----:B-1----:R-:W-:Y:S05]  /*00c0*/  BRA.U !UP0, `(.L_x_12) ;  /* 0x0000000108f47547 */ /* 0x002fea000b800000 */
[----:B------:R-:W-:Y:S01]  /*00d0*/  UISETP.GE.U32.AND UP1, UPT, UR6, 0x4, UPT ;  /* 0x000000040600788c */ /* 0x000fe2000bf26070 */
[----:B------:R-:W-:Y:S01]  /*00e0*/  MOV R0, RZ ;  /* 0x000000ff00007202 */ /* 0x000fe20000000f00 */
[----:B------:R-:W-:Y:S01]  /*00f0*/  ULOP3.LUT UR5, UR6, 0x3, URZ, 0xc0, !UPT ;  /* 0x0000000306057892 */ /* 0x000fe2000f8ec0ff */
[----:B------:R-:W-:-:S03]  /*0100*/  UMOV UR4, URZ ;  /* 0x000000ff00047c82 */ /* 0x000fc60008000000 */
[----:B------:R-:W-:-:S03]  /*0110*/  UISETP.NE.AND UP0, UPT, UR5, URZ, UPT ;  /* 0x000000ff0500728c */ /* 0x000fc6000bf05270 */
[----:B------:R-:W-:Y:S08]  /*0120*/  BRA.U !UP1, `(.L_x_13) ;  /* 0x0000000109987547 */ /* 0x000ff0000b800000 */
[----:B------:R-:W0:Y:S01]  /*0130*/  LDC R5, c[0x0][0x398] ;  /* 0x0000e600ff057b82 */ /* 0x000e220000000800 */
[----:B------:R-:W-:Y:S01]  /*0140*/  HFMA2 R0, -RZ, RZ, 0, 0 ;  /* 0x00000000ff007431 */ /* 0x000fe200000001ff */
[----:B------:R-:W-:Y:S01]  /*0150*/  ULOP3.LUT UR4, UR6, 0x7ffffffc, URZ, 0xc0, !UPT ;  /* 0x7ffffffc06047892 */ /* 0x000fe2000f8ec0ff */
[----:B------:R-:W-:-:S03]  /*0160*/  MOV R3, 0x8 ;  /* 0x0000000800037802 */ /* 0x000fc60000000f00 */
[----:B------:R-:W-:Y:S01]  /*0170*/  UIADD3 UR6, UPT, UPT, -UR4, URZ, URZ ;  /* 0x000000ff04067290 */ /* 0x000fe2000fffe1ff */
[----:B0-----:R-:W-:-:S11]  /*0180*/  IMAD R4, R2, R5, -0x3 ;  /* 0xfffffffd02047424 */ /* 0x001fd600078e0205 */
.L_x_14:
[C---:B------:R-:W-:Y:S01]  /*0190*/  IADD3 R15, PT, PT, R4.reuse, 0x3, RZ ;  /* 0x00000003040f7810 */ /* 0x040fe20007ffe0ff */
[C---:B------:R-:W-:Y:S01]  /*01a0*/  VIADD R5, R4.reuse, 0x2 ;  /* 0x0000000204057836 */ /* 0x040fe20000000000 */
[C---:B------:R-:W-:Y:S02]  /*01b0*/  IADD3 R17, PT, PT, R4.reuse, 0x1, RZ ;  /* 0x0000000104117810 */ /* 0x040fe40007ffe0ff */
[----:B------:R-:W-:Y:S02]  /*01c0*/  ISETP.GE.AND P0, PT, R15, RZ, PT ;  /* 0x000000ff0f00720c */ /* 0x000fe40003f06270 */
[----:B------:R-:W-:Y:S02]  /*01d0*/  ISETP.GE.AND P1, PT, R5, RZ, PT ;  /* 0x000000ff0500720c */ /* 0x000fe40003f26270 */
[----:B------:R-:W-:Y:S02]  /*01e0*/  ISETP.GE.AND P2, PT, R17, RZ, PT ;  /* 0x000000ff1100720c */ /* 0x000fe40003f46270 */
[----:B------:R-:W-:-:S07]  /*01f0*/  ISETP.GE.AND P3, PT, R4, RZ, PT ;  /* 0x000000ff0400720c */ /* 0x000fce0003f66270 */
[----:B------:R-:W0:Y:S08]  /*0200*/  @P0 LDC.64 R8, c[0x0][0x380] ;  /* 0x0000e000ff080b82 */ /* 0x000e300000000a00 */
[----:B------:R-:W1:Y:S08]  /*0210*/  @P1 LDC.64 R10, c[0x0][0x380] ;  /* 0x0000e000ff0a1b82 */ /* 0x000e700000000a00 */
[----:B------:R-:W2:Y:S08]  /*0220*/  @P2 LDC.64 R12, c[0x0][0x380] ;  /* 0x0000e000ff0c2b82 */ /* 0x000eb00000000a00 */
[----:B------:R-:W3:Y:S01]  /*0230*/  @P3 LDC.64 R6, c[0x0][0x380] ;  /* 0x0000e000ff063b82 */ /* 0x000ee20000000a00 */
[----:B0-----:R-:W-:-:S06]  /*0240*/  @P0 IMAD.WIDE.U32 R8, R15, 0x4, R8 ;  /* 0x000000040f080825 */ /* 0x001fcc00078e0008 */
[----:B------:R-:W4:Y:S01]  /*0250*/  @P0 LDG.E.CONSTANT R8, desc[UR8][R8.64] ;  /* 0x0000000808080981 */ /* 0x000f22000c1e9900 */
[----:B-1----:R-:W-:-:S06]  /*0260*/  @P1 IMAD.WIDE.U32 R10, R5, 0x4, R10 ;  /* 0x00000004050a1825 */ /* 0x002fcc00078e000a */
[----:B------:R-:W5:Y:S01]  /*0270*/  @P1 LDG.E.CONSTANT R10, desc[UR8][R10.64] ;  /* 0x000000080a0a1981 */ /* 0x000f62000c1e9900 */
[----:B--2---:R-:W-:-:S06]  /*0280*/  @P2 IMAD.WIDE.U32 R12, R17, 0x4, R12 ;  /* 0x00000004110c2825 */ /* 0x004fcc00078e000c */
[----:B------:R-:W2:Y:S01]  /*0290*/  @P2 LDG.E.CONSTANT R12, desc[UR8][R12.64] ;  /* 0x000000080c0c2981 */ /* 0x000ea2000c1e9900 */
[----:B---3--:R-:W-:-:S06]  /*02a0*/  @P3 IMAD.WIDE.U32 R6, R4, 0x4, R6 ;  /* 0x0000000404063825 */ /* 0x008fcc00078e0006 */
[----:B------:R-:W3:Y:S01]  /*02b0*/  @P3 LDG.E.CONSTANT R6, desc[UR8][R6.64] ;  /* 0x0000000806063981 */ /* 0x000ee2000c1e9900 */
[----:B------:R0:W4:Y:S08]  /*02c0*/  @P0 LDC R5, c[0x3][R3+-0x8] ;  /* 0x00fffe0003050b82 */ /* 0x0001300000000800 */
[----:B------:R0:W5:Y:S08]  /*02d0*/  @P1 LDC R15, c[0x3][R3+-0x4] ;  /* 0x00ffff00030f1b82 */ /* 0x0001700000000800 */
[----:B------:R0:W2:Y:S08]  /*02e0*/  @P2 LDC R17, c[0x3][R3] ;  /* 0x00c0000003112b82 */ /* 0x0000b00000000800 */
[----:B------:R0:W3:Y:S01]  /*02f0*/  @P3 LDC R19, c[0x3][R3+0x4] ;  /* 0x00c0010003133b82 */ /* 0x0000e20000000800 */
[----:B------:R-:W-:-:S04]  /*0300*/  UIADD3 UR6, UPT, UPT, UR6, 0x4, URZ ;  /* 0x0000000406067890 */ /* 0x000fc8000fffe0ff */
[----:B------:R-:W-:Y:S01]  /*0310*/  UISETP.NE.AND UP1, UPT, UR6, URZ, UPT ;  /* 0x000000ff0600728c */ /* 0x000fe2000bf25270 */
[----:B------:R-:W-:Y:S01]  /*0320*/  IADD3 R4, PT, PT, R4, -0x4, RZ ;  /* 0xfffffffc04047810 */ /* 0x000fe20007ffe0ff */
[----:B0-----:R-:W-:Y:S02]  /*0330*/  VIADD R3, R3, 0x10 ;  /* 0x0000001003037836 */ /* 0x001fe40000000000 */
[----:B----4-:R-:W-:-:S04]  /*0340*/  @P0 FFMA R0, R5, R8, R0 ;  /* 0x0000000805000223 */ /* 0x010fc80000000000 */
[----:B-----5:R-:W-:-:S04]  /*0350*/  @P1 FFMA R0, R15, R10, R0 ;  /* 0x0000000a0f001223 */ /* 0x020fc80000000000 */
[----:B--2---:R-:W-:-:S04]  /*0360*/  @P2 FFMA R0, R17, R12, R0 ;  /* 0x0000000c11002223 */ /* 0x004fc80000000000 */
[----:B---3--:R-:W-:Y:S01]  /*0370*/  @P3 FFMA R0, R19, R6, R0 ;  /* 0x0000000613003223 */ /* 0x008fe20000000000 */
[----:B------:R-:W-:Y:S06]  /*0380*/  BRA.U UP1, `(.L_x_14) ;  /* 0xfffffffd01807547 */ /* 0x000fec000b83ffff */
.L_x_13:
[----:B------:R-:W-:Y:S05]  /*0390*/  BRA.U !UP0, `(.L_x_12) ;  /* 0x0000000108407547 */ /* 0x000fea000b800000 */
[----:B------:R-:W0:Y:S01]  /*03a0*/  LDC R3, c[0x0][0x398] ;  /* 0x0000e600ff037b82 */ /* 0x000e220000000800 */
[----:B------:R-:W-:Y:S02]  /*03b0*/  USHF.L.U32 UR6, UR4, 0x2, URZ ;  /* 0x0000000204067899 */ /* 0x000fe400080006ff */
[----:B------:R-:W-:-:S04]  /*03c0*/  UIADD3 UR5, UPT, UPT, -UR5, URZ, URZ ;  /* 0x000000ff05057290 */ /* 0x000fc8000fffe1ff */
[----:B------:R-:W-:Y:S01]  /*03d0*/  MOV R6, UR6 ;  /* 0x0000000600067c02 */ /* 0x000fe20008000f00 */
[----:B0-----:R-:W-:-:S07]  /*03e0*/  IMAD R3, R2, R3, -UR4 ;  /* 0x8000000402037e24 */ /* 0x001fce000f8e0203 */
.L_x_15:
[----:B------:R-:W-:-:S13]  /*03f0*/  ISETP.GE.AND P0, PT, R3, RZ, PT ;  /* 0x000000ff0300720c */ /* 0x000fda0003f06270 */
[----:B------:R-:W0:Y:S02]  /*0400*/  @P0 LDC.64 R4, c[0x0][0x380] ;  /* 0x0000e000ff040b82 */ /* 0x000e240000000a00 */
[----:B0-----:R-:W-:-:S06]  /*0410*/  @P0 IMAD.WIDE.U32 R4, R3, 0x4, R4 ;  /* 0x0000000403040825 */ /* 0x001fcc00078e0004 */
[----:B------:R-:W2:Y:S01]  /*0420*/  @P0 LDG.E.CONSTANT R4, desc[UR8][R4.64] ;  /* 0x0000000804040981 */ /* 0x000ea2000c1e9900 */
[----:B------:R0:W2:Y:S01]  /*0430*/  @P0 LDC R7, c[0x3][R6] ;  /* 0x00c0000006070b82 */ /* 0x0000a20000000800 */
[----:B------:R-:W-:Y:S01]  /*0440*/  UIADD3 UR5, UPT, UPT, UR5, 0x1, URZ ;  /* 0x0000000105057890 */ /* 0x000fe2000fffe0ff */
[----:B------:R-:W-:-:S03]  /*0450*/  IADD3 R3, PT, PT, R3, -0x1, RZ ;  /* 0xffffffff03037810 */ /* 0x000fc60007ffe0ff */
[----:B------:R-:W-:Y:S01]  /*0460*/  UISETP.NE.AND UP0, UPT, UR5, URZ, UPT ;  /* 0x000000ff0500728c */ /* 0x000fe2000bf05270 */
[----:B0-----:R-:W-:Y:S01]  /*0470*/  IADD3 R6, PT, PT, R6, 0x4, RZ ;  /* 0x0000000406067810 */ /* 0x001fe20007ffe0ff */
[----:B--2---:R-:W-:-:S07]  /*0480*/  @P0 FFMA R0, R7, R4, R0 ;  /* 0x0000000407000223 */ /* 0x004fce0000000000 */
[----:B------:R-:W-:Y:S05]  /*0490*/  BRA.U UP0, `(.L_x_15) ;  /* 0xfffffffd00d47547 */ /* 0x000fea000b83ffff */
.L_x_12:
[----:B------:R-:W0:Y:S02]  /*04a0*/  LDC.64 R4, c[0x0][0x388] ;  /* 0x0000e200ff047b82 */ /* 0x000e240000000a00 */
[----:B0-----:R-:W-:-:S05]  /*04b0*/  IMAD.WIDE R2, R2, 0x4, R4 ;  /* 0x0000000402027825 */ /* 0x001fca00078e0204 */
[----:B------:R-:W-:Y:S01]  /*04c0*/  STG.E desc[UR8][R2.64], R0 ;  /* 0x0000000002007986 */ /* 0x000fe2000c101908 */
[----:B------:R-:W-:Y:S05]  /*04d0*/  EXIT ;  /* 0x000000000000794d */ /* 0x000fea0003800000 */
.L_x_16:
        /* <DEDUP_REMOVED lines=10> */
.L_x_18:


//--------------------- .nv.shared._Z15fir_decim_tiledILi128EEvPKfPfiiii --------------------------
	.section	.nv.shared._Z15fir_decim_tiledILi128EEvPKfPfiiii,"aw",@nobits
	.sectionflags	@""
	.align	16
	.zero		1024


//--------------------- .nv.shared.reserved.0     --------------------------
	.section	.nv.shared.reserved.0,"aw",@nobits
	.weak		__nv_reservedSMEM_offset_0_alias
	.size		__nv_reservedSMEM_offset_0_alias, 0, 64
	.other		__nv_reservedSMEM_offset_0_alias,@"STO_CUDA_RESERVED_SHARED STV_DEFAULT"
__nv_reservedSMEM_offset_0_alias:
	.zero		0
	.zero		64


//--------------------- .nv.shared._Z15fir_decim_naivePKfPfiiii --------------------------
	.section	.nv.shared._Z15fir_decim_naivePKfPfiiii,"aw",@nobits
	.sectionflags	@""
	.align	16
	.zero		1024


//--------------------- .nv.constant0._Z15fir_decim_tiledILi128EEvPKfPfiiii --------------------------
	.section	.nv.constant0._Z15fir_decim_tiledILi128EEvPKfPfiiii,"a",@progbits
	.sectionflags	@""
	.align	4
.nv.constant0._Z15fir_decim_tiledILi128EEvPKfPfiiii:
	.zero		928


//--------------------- .nv.constant0._Z15fir_decim_naivePKfPfiiii --------------------------
	.section	.nv.constant0._Z15fir_decim_naivePKfPfiiii,"a",@progbits
	.sectionflags	@""
	.align	4
.nv.constant0._Z15fir_decim_naivePKfPfiiii:
	.zero		928


//--------------------- SYMBOLS --------------------------

	.type		.nv.reservedSmem.offset0,@object
	.size		.nv.reservedSmem.offset0,0x4
	.type		.nv.reservedSmem.cap,@object
	.size		.nv.reservedSmem.cap,0x4
